	.headerflags	@"EF_CUDA_TEXMODE_UNIFIED EF_CUDA_64BIT_ADDRESS EF_CUDA_ACCELERATORS EF_CUDA_SM90 EF_CUDA_VIRTUAL_SM(EF_CUDA_SM90)"
	.elftype	@"ET_EXEC"


//--------------------- .nv.info                  --------------------------
	.section	.nv.info,"",@"SHT_CUDA_INFO"
	.align	4


	//----- nvinfo : EIATTR_REGCOUNT
	.align		4
        /*0000*/ 	.byte	0x04, 0x2f
        /*0002*/ 	.short	(.L_1 - .L_0)
	.align		4
.L_0:
        /*0004*/ 	.word	index@(triton_per_fused_dot_8)
        /*0008*/ 	.word	0x0000000f


	//----- nvinfo : EIATTR_MIN_STACK_SIZE
	.align		4
.L_1:
        /*000c*/ 	.byte	0x04, 0x12
        /*000e*/ 	.short	(.L_3 - .L_2)
	.align		4
.L_2:
        /*0010*/ 	.word	index@(triton_per_fused_dot_8)
        /*0014*/ 	.word	0x00000000


	//----- nvinfo : EIATTR_FRAME_SIZE
	.align		4
.L_3:
        /*0018*/ 	.byte	0x04, 0x11
        /*001a*/ 	.short	(.L_5 - .L_4)
	.align		4
.L_4:
        /*001c*/ 	.word	index@(triton_per_fused_dot_8)
        /*0020*/ 	.word	0x00000000


	//----- nvinfo : EIATTR_MIN_STACK_SIZE
	.align		4
.L_5:
        /*0024*/ 	.byte	0x04, 0x12
        /*0026*/ 	.short	(.L_7 - .L_6)
	.align		4
.L_6:
        /*0028*/ 	.word	index@(triton_per_fused_dot_8)
        /*002c*/ 	.word	0x00000000
.L_7:


//--------------------- .nv.info.triton_per_fused_dot_8 --------------------------
	.section	.nv.info.triton_per_fused_dot_8,"",@"SHT_CUDA_INFO"
	.sectionflags	@""
	.align	4


	//----- nvinfo : EIATTR_CUDA_API_VERSION
	.align		4
        /*0000*/ 	.byte	0x04, 0x37
        /*0002*/ 	.short	(.L_9 - .L_8)
.L_8:
        /*0004*/ 	.word	0x0000007c


	//----- nvinfo : EIATTR_KPARAM_INFO
	.align		4
.L_9:
        /*0008*/ 	.byte	0x04, 0x17
        /*000a*/ 	.short	(.L_11 - .L_10)
.L_10:
        /*000c*/ 	.word	0x00000000
        /*0010*/ 	.short	0x0003
        /*0012*/ 	.short	0x0018
        /*0014*/ 	.byte	0x00, 0xf0, 0x11, 0x00


	//----- nvinfo : EIATTR_KPARAM_INFO
	.align		4
.L_11:
        /*0018*/ 	.byte	0x04, 0x17
        /*001a*/ 	.short	(.L_13 - .L_12)
.L_12:
        /*001c*/ 	.word	0x00000000
        /*0020*/ 	.short	0x0002
        /*0022*/ 	.short	0x0010
        /*0024*/ 	.byte	0x00, 0xf4, 0x21, 0x00


	//----- nvinfo : EIATTR_KPARAM_INFO
	.align		4
.L_13:
        /*0028*/ 	.byte	0x04, 0x17
        /*002a*/ 	.short	(.L_15 - .L_14)
.L_14:
        /*002c*/ 	.word	0x00000000
        /*0030*/ 	.short	0x0001
        /*0032*/ 	.short	0x0008
        /*0034*/ 	.byte	0x00, 0xf4, 0x21, 0x00


	//----- nvinfo : EIATTR_KPARAM_INFO
	.align		4
.L_15:
        /*0038*/ 	.byte	0x04, 0x17
        /*003a*/ 	.short	(.L_17 - .L_16)
.L_16:
        /*003c*/ 	.word	0x00000000
        /*0040*/ 	.short	0x0000
        /*0042*/ 	.short	0x0000
        /*0044*/ 	.byte	0x00, 0xf4, 0x21, 0x00


	//----- nvinfo : EIATTR_SPARSE_MMA_MASK
	.align		4
.L_17:
        /*0048*/ 	.byte	0x03, 0x50
        /*004a*/ 	.short	0x0000


	//----- nvinfo : EIATTR_MAXREG_COUNT
	.align		4
        /*004c*/ 	.byte	0x03, 0x1b
        /*004e*/ 	.short	0x00ff


	//----- nvinfo : EIATTR_COOP_GROUP_MASK_REGIDS
	.align		4
        /*0050*/ 	.byte	0x04, 0x29
        /*0052*/ 	.short	(.L_19 - .L_18)


	//   ....[0]....
.L_18:
        /*0054*/ 	.word	0xffffffff


	//   ....[1]....
        /*0058*/ 	.word	0xffffffff


	//   ....[2]....
        /*005c*/ 	.word	0xffffffff


	//   ....[3]....
        /*0060*/ 	.word	0xffffffff


	//   ....[4]....
        /*0064*/ 	.word	0xffffffff


	//   ....[5]....
        /*0068*/ 	.word	0xffffffff


	//----- nvinfo : EIATTR_COOP_GROUP_INSTR_OFFSETS
	.align		4
.L_19:
        /*006c*/ 	.byte	0x04, 0x28
        /*006e*/ 	.short	(.L_21 - .L_20)


	//   ....[0]....
.L_20:
        /*0070*/ 	.word	0x00000110


	//   ....[1]....
        /*0074*/ 	.word	0x00000160


	//   ....[2]....
        /*0078*/ 	.word	0x00000180


	//   ....[3]....
        /*007c*/ 	.word	0x000001a0


	//   ....[4]....
        /*0080*/ 	.word	0x000001c0


	//   ....[5]....
        /*0084*/ 	.word	0x00000240


	//----- nvinfo : EIATTR_EXIT_INSTR_OFFSETS
	.align		4
.L_21:
        /*0088*/ 	.byte	0x04, 0x1c
        /*008a*/ 	.short	(.L_23 - .L_22)


	//   ....[0]....
.L_22:
        /*008c*/ 	.word	0x00000280


	//   ....[1]....
        /*0090*/ 	.word	0x000002c0


	//----- nvinfo : EIATTR_REQNTID
	.align		4
.L_23:
        /*0094*/ 	.byte	0x04, 0x10
        /*0096*/ 	.short	(.L_25 - .L_24)
.L_24:
        /*0098*/ 	.word	0x00000040
        /*009c*/ 	.word	0x00000001
        /*00a0*/ 	.word	0x00000001


	//----- nvinfo : EIATTR_CBANK_PARAM_SIZE
	.align		4
.L_25:
        /*00a4*/ 	.byte	0x03, 0x19
        /*00a6*/ 	.short	0x001c


	//----- nvinfo : EIATTR_PARAM_CBANK
	.align		4
        /*00a8*/ 	.byte	0x04, 0x0a
        /*00aa*/ 	.short	(.L_27 - .L_26)
	.align		4
.L_26:
        /*00ac*/ 	.word	index@(.nv.constant0.triton_per_fused_dot_8)
        /*00b0*/ 	.short	0x0210
        /*00b2*/ 	.short	0x001c


	//----- nvinfo : EIATTR_SW_WAR
	.align		4
.L_27:
        /*00b4*/ 	.byte	0x04, 0x36
        /*00b6*/ 	.short	(.L_29 - .L_28)
.L_28:
        /*00b8*/ 	.word	0x00000008
.L_29:


//--------------------- .nv.callgraph             --------------------------
	.section	.nv.callgraph,"",@"SHT_CUDA_CALLGRAPH"
	.align	4
	.sectionentsize	8
	.align		4
        /*0000*/ 	.word	0x00000000
	.align		4
        /*0004*/ 	.word	0xffffffff
	.align		4
        /*0008*/ 	.word	0x00000000
	.align		4
        /*000c*/ 	.word	0xfffffffe
	.align		4
        /*0010*/ 	.word	0x00000000
	.align		4
        /*0014*/ 	.word	0xfffffffd
	.align		4
        /*0018*/ 	.word	0x00000000
	.align		4
        /*001c*/ 	.word	0xfffffffc


//--------------------- .text.triton_per_fused_dot_8 --------------------------
	.section	.text.triton_per_fused_dot_8,"ax",@progbits
	.sectionflags	@"SHF_BARRIERS=1"
	.align	128
        .global         triton_per_fused_dot_8
        .type           triton_per_fused_dot_8,@function
        .size           triton_per_fused_dot_8,(.L_x_1 - triton_per_fused_dot_8)
        .other          triton_per_fused_dot_8,@"STO_CUDA_ENTRY STV_DEFAULT"
triton_per_fused_dot_8:
.text.triton_per_fused_dot_8:
[----:B------:R-:W0:Y:S02]  /*0000*/  LDC R1, c[0x0][0x28] ;  /* 0x00000a00ff017b82 */ /* 0x000e240000000800 */
[----:B------:R-:W1:Y:S01]  /*0010*/  S2R R12, SR_TID.X ;  /* 0x00000000000c7919 */ /* 0x000e620000002100 */
[----:B------:R-:W2:Y:S01]  /*0020*/  LDC.64 R2, c[0x0][0x210] ;  /* 0x00008400ff027b82 */ /* 0x000ea20000000a00 */
[----:B------:R-:W-:-:S07]  /*0030*/  ULDC.64 UR6, c[0x0][0x208] ;  /* 0x0000820000067ab9 */ /* 0x000fce0000000a00 */
[----:B------:R-:W3:Y:S01]  /*0040*/  LDC.64 R4, c[0x0][0x218] ;  /* 0x00008600ff047b82 */ /* 0x000ee20000000a00 */
[----:B-1----:R-:W-:-:S05]  /*0050*/  LOP3.LUT R7, R12, 0x3f, RZ, 0xc0, !PT ;  /* 0x0000003f0c077812 */ /* 0x002fca00078ec0ff */
[----:B--2---:R-:W-:-:S04]  /*0060*/  IMAD.WIDE.U32 R2, R7, 0x4, R2 ;  /* 0x0000000407027825 */ /* 0x004fc800078e0002 */
[----:B---3--:R-:W-:Y:S02]  /*0070*/  IMAD.WIDE.U32 R4, R7, 0x4, R4 ;  /* 0x0000000407047825 */ /* 0x008fe400078e0004 */
[----:B------:R-:W2:Y:S04]  /*0080*/  LDG.E R2, desc[UR6][R2.64] ;  /* 0x0000000602027981 */ /* 0x000ea8000c1e1900 */
[----:B------:R1:W2:Y:S01]  /*0090*/  LDG.E R5, desc[UR6][R4.64] ;  /* 0x0000000604057981 */ /* 0x0002a2000c1e1900 */
[----:B------:R-:W3:Y:S01]  /*00a0*/  S2UR UR5, SR_CgaCtaId ;  /* 0x00000000000579c3 */ /* 0x000ee20000008800 */
[C---:B------:R-:W-:Y:S01]  /*00b0*/  LOP3.LUT P0, RZ, R12.reuse, 0x1f, RZ, 0xc0, !PT ;  /* 0x0000001f0cff7812 */ /* 0x040fe2000780c0ff */
[----:B------:R-:W-:Y:S01]  /*00c0*/  UMOV UR4, 0x400 ;  /* 0x0000040000047882 */ /* 0x000fe20000000000 */
[----:B------:R-:W-:-:S02]  /*00d0*/  ISETP.GE.AND P1, PT, R12, 0x2, PT ;  /* 0x000000020c00780c */ /* 0x000fc40003f26270 */
[----:B-1----:R-:W-:Y:S01]  /*00e0*/  LOP3.LUT R4, R12, 0x1, RZ, 0xc0, !PT ;  /* 0x000000010c047812 */ /* 0x002fe200078ec0ff */
[----:B---3--:R-:W-:Y:S01]  /*00f0*/  UPRMT UR4, UR5, 0x654, UR4 ;  /* 0x0000065405047896 */ /* 0x008fe20008000004 */
[----:B--2---:R-:W-:-:S05]  /*0100*/  FMUL R0, R2, R5 ;  /* 0x0000000502007220 */ /* 0x004fca0000400000 */
[----:B------:R1:W2:Y:S02]  /*0110*/  SHFL.BFLY PT, R9, R0, 0x10, 0x1f ;  /* 0x0e001f0000097f89 */ /* 0x0002a400000e0000 */
[----:B-1----:R-:W-:-:S04]  /*0120*/  SHF.R.U32.HI R0, RZ, 0x3, R12 ;  /* 0x00000003ff007819 */ /* 0x002fc8000001160c */
[----:B------:R-:W-:Y:S01]  /*0130*/  LOP3.LUT R0, R0, 0x4, RZ, 0xc0, !PT ;  /* 0x0000000400007812 */ /* 0x000fe200078ec0ff */
[----:B--2---:R-:W-:Y:S01]  /*0140*/  FFMA R9, R2, R5, R9 ;  /* 0x0000000502097223 */ /* 0x004fe20000000009 */
[----:B------:R-:W-:-:S04]  /*0150*/  LEA R2, R12, UR4, 0x2 ;  /* 0x000000040c027c11 */ /* 0x000fc8000f8e10ff */
[----:B------:R-:W1:Y:S02]  /*0160*/  SHFL.BFLY PT, R6, R9, 0x8, 0x1f ;  /* 0x0d001f0009067f89 */ /* 0x000e6400000e0000 */
[----:B-1----:R-:W-:-:S05]  /*0170*/  FADD R6, R9, R6 ;  /* 0x0000000609067221 */ /* 0x002fca0000000000 */
[----:B------:R-:W1:Y:S02]  /*0180*/  SHFL.BFLY PT, R11, R6, 0x4, 0x1f ;  /* 0x0c801f00060b7f89 */ /* 0x000e6400000e0000 */
[----:B-1----:R-:W-:-:S05]  /*0190*/  FADD R11, R6, R11 ;  /* 0x0000000b060b7221 */ /* 0x002fca0000000000 */
[----:B------:R-:W1:Y:S02]  /*01a0*/  SHFL.BFLY PT, R8, R11, 0x2, 0x1f ;  /* 0x0c401f000b087f89 */ /* 0x000e6400000e0000 */
[----:B-1----:R-:W-:-:S05]  /*01b0*/  FADD R8, R11, R8 ;  /* 0x000000080b087221 */ /* 0x002fca0000000000 */
[----:B------:R-:W1:Y:S02]  /*01c0*/  SHFL.BFLY PT, R3, R8, 0x1, 0x1f ;  /* 0x0c201f0008037f89 */ /* 0x000e6400000e0000 */
[----:B-1----:R-:W-:-:S05]  /*01d0*/  FADD R3, R8, R3 ;  /* 0x0000000308037221 */ /* 0x002fca0000000000 */
[----:B------:R-:W-:Y:S01]  /*01e0*/  @!P0 STS [R0+UR4], R3 ;  /* 0x0000000300008988 */ /* 0x000fe20008000804 */
[----:B------:R-:W-:Y:S01]  /*01f0*/  BAR.SYNC.DEFER_BLOCKING 0x0 ;  /* 0x0000000000007b1d */ /* 0x000fe20000010000 */
[----:B------:R-:W-:-:S04]  /*0200*/  ISETP.NE.U32.AND P0, PT, R4, 0x1, PT ;  /* 0x000000010400780c */ /* 0x000fc80003f05070 */
[----:B------:R-:W-:Y:S01]  /*0210*/  ISETP.LT.AND P0, PT, R12, 0x2, P0 ;  /* 0x000000020c00780c */ /* 0x000fe20000701270 */
[----:B------:R-:W1:Y:S01]  /*0220*/  @!P1 LDS R10, [R2] ;  /* 0x00000000020a9984 */ /* 0x000e620000000800 */
[----:B------:R-:W-:-:S03]  /*0230*/  ISETP.NE.AND P1, PT, R7, RZ, PT ;  /* 0x000000ff0700720c */ /* 0x000fc60003f25270 */
[----:B-1----:R-:W1:Y:S02]  /*0240*/  SHFL.BFLY PT, R5, R10, 0x1, 0x1f ;  /* 0x0c201f000a057f89 */ /* 0x002e6400000e0000 */
[----:B-1----:R-:W-:-:S06]  /*0250*/  FADD R5, R10, R5 ;  /* 0x000000050a057221 */ /* 0x002fcc0000000000 */
[----:B------:R1:W-:Y:S01]  /*0260*/  @P0 STS [R2], R5 ;  /* 0x0000000502000388 */ /* 0x0003e20000000800 */
[----:B------:R-:W-:Y:S06]  /*0270*/  BAR.SYNC.DEFER_BLOCKING 0x0 ;  /* 0x0000000000007b1d */ /* 0x000fec0000010000 */
[----:B-1----:R-:W-:Y:S05]  /*0280*/  @P1 EXIT ;  /* 0x000000000000194d */ /* 0x002fea0003800000 */
[----:B------:R-:W0:Y:S01]  /*0290*/  LDS R5, [UR4] ;  /* 0x00000004ff057984 */ /* 0x000e220008000800 */
[----:B------:R-:W0:Y:S03]  /*02a0*/  LDC.64 R2, c[0x0][0x220] ;  /* 0x00008800ff027b82 */ /* 0x000e260000000a00 */
[----:B0-----:R-:W-:Y:S01]  /*02b0*/  STG.E desc[UR6][R2.64], R5 ;  /* 0x0000000502007986 */ /* 0x001fe2000c101906 */
[----:B------:R-:W-:Y:S05]  /*02c0*/  EXIT ;  /* 0x000000000000794d */ /* 0x000fea0003800000 */
.L_x_0:
[----:B------:R-:W-:-:S00]  /*02d0*/  BRA `(.L_x_0) ;  /* 0xfffffffc00fc7947 */ /* 0x000fc0000383ffff */
[----:B------:R-:W-:-:S00]  /*02e0*/  NOP ;  /* 0x0000000000007918 */ /* 0x000fc00000000000 */
        /* <DEDUP_REMOVED lines=9> */
.L_x_1:


//--------------------- .nv.shared.triton_per_fused_dot_8 --------------------------
	.section	.nv.shared.triton_per_fused_dot_8,"aw",@nobits
	.sectionflags	@""
	.align	16
	.zero		1024


//--------------------- .nv.constant0.triton_per_fused_dot_8 --------------------------
	.section	.nv.constant0.triton_per_fused_dot_8,"a",@progbits
	.sectionflags	@""
	.align	4
.nv.constant0.triton_per_fused_dot_8:
	.zero		556
